//
// Generated by NVIDIA NVVM Compiler
//
// Compiler Build ID: CL-36424714
// Cuda compilation tools, release 13.0, V13.0.88
// Based on NVVM 20.0.0
//

.version 9.0
.target sm_100
.address_size 64

	// .globl	_Z29convolutional_2D_basic_kernelPiS_S_ii

.visible .entry _Z29convolutional_2D_basic_kernelPiS_S_ii(
	.param .u64 .ptr .align 1 _Z29convolutional_2D_basic_kernelPiS_S_ii_param_0,
	.param .u64 .ptr .align 1 _Z29convolutional_2D_basic_kernelPiS_S_ii_param_1,
	.param .u64 .ptr .align 1 _Z29convolutional_2D_basic_kernelPiS_S_ii_param_2,
	.param .u32 _Z29convolutional_2D_basic_kernelPiS_S_ii_param_3,
	.param .u32 _Z29convolutional_2D_basic_kernelPiS_S_ii_param_4
)
{
	.reg .pred 	%p<39>;
	.reg .b32 	%r<92>;
	.reg .b64 	%rd<37>;

	ld.param.u64 	%rd8, [_Z29convolutional_2D_basic_kernelPiS_S_ii_param_0];
	ld.param.u64 	%rd9, [_Z29convolutional_2D_basic_kernelPiS_S_ii_param_1];
	ld.param.u64 	%rd7, [_Z29convolutional_2D_basic_kernelPiS_S_ii_param_2];
	ld.param.u32 	%r36, [_Z29convolutional_2D_basic_kernelPiS_S_ii_param_3];
	ld.param.u32 	%r37, [_Z29convolutional_2D_basic_kernelPiS_S_ii_param_4];
	cvta.to.global.u64 	%rd1, %rd9;
	cvta.to.global.u64 	%rd2, %rd8;
	mov.u32 	%r39, %ctaid.y;
	mov.u32 	%r40, %ntid.y;
	mov.u32 	%r41, %tid.y;
	mad.lo.s32 	%r1, %r39, %r40, %r41;
	mov.u32 	%r42, %ctaid.x;
	mov.u32 	%r43, %ntid.x;
	mov.u32 	%r44, %tid.x;
	mad.lo.s32 	%r2, %r42, %r43, %r44;
	shr.u32 	%r45, %r37, 31;
	add.s32 	%r46, %r37, %r45;
	shr.s32 	%r47, %r46, 1;
	neg.s32 	%r3, %r47;
	sub.s32 	%r4, %r2, %r47;
	setp.lt.s32 	%p2, %r37, 1;
	mov.b32 	%r81, 0;
	@%p2 bra 	$L__BB0_23;
	and.b32  	%r5, %r37, 3;
	and.b32  	%r6, %r37, 2147483644;
	add.s32 	%r7, %r3, %r1;
	mov.b32 	%r77, 0;
	mov.u32 	%r81, %r77;
$L__BB0_2:
	setp.lt.u32 	%p3, %r37, 4;
	add.s32 	%r51, %r7, %r77;
	setp.lt.s32 	%p4, %r51, 0;
	setp.ge.s32 	%p5, %r51, %r36;
	or.pred  	%p1, %p4, %p5;
	mul.lo.s32 	%r10, %r51, %r36;
	mul.lo.s32 	%r11, %r77, %r37;
	mov.b32 	%r86, 0;
	@%p3 bra 	$L__BB0_13;
	mov.b32 	%r79, 0;
	cvt.s64.s32 	%rd14, %r10;
$L__BB0_4:
	add.s32 	%r14, %r4, %r79;
	setp.lt.s32 	%p6, %r14, 0;
	setp.ge.s32 	%p7, %r14, %r36;
	or.pred  	%p8, %p6, %p7;
	or.pred  	%p9, %p8, %p1;
	@%p9 bra 	$L__BB0_6;
	add.s32 	%r53, %r14, %r10;
	mul.wide.s32 	%rd10, %r53, 4;
	add.s64 	%rd11, %rd2, %rd10;
	ld.global.u32 	%r54, [%rd11];
	add.s32 	%r55, %r79, %r11;
	mul.wide.u32 	%rd12, %r55, 4;
	add.s64 	%rd13, %rd1, %rd12;
	ld.global.u32 	%r56, [%rd13];
	mad.lo.s32 	%r81, %r56, %r54, %r81;
$L__BB0_6:
	add.s32 	%r57, %r14, 1;
	setp.lt.s32 	%p10, %r57, 0;
	setp.ge.s32 	%p11, %r57, %r36;
	or.pred  	%p12, %p10, %p11;
	or.pred  	%p13, %p12, %p1;
	cvt.s64.s32 	%rd15, %r14;
	add.s64 	%rd16, %rd15, %rd14;
	shl.b64 	%rd17, %rd16, 2;
	add.s64 	%rd3, %rd2, %rd17;
	cvt.u64.u32 	%rd18, %r11;
	cvt.u64.u32 	%rd19, %r79;
	add.s64 	%rd20, %rd19, %rd18;
	shl.b64 	%rd21, %rd20, 2;
	add.s64 	%rd4, %rd1, %rd21;
	@%p13 bra 	$L__BB0_8;
	ld.global.u32 	%r58, [%rd3+4];
	ld.global.u32 	%r59, [%rd4+4];
	mad.lo.s32 	%r81, %r59, %r58, %r81;
$L__BB0_8:
	add.s32 	%r60, %r14, 2;
	setp.lt.s32 	%p14, %r60, 0;
	setp.ge.s32 	%p15, %r60, %r36;
	or.pred  	%p16, %p14, %p15;
	or.pred  	%p17, %p16, %p1;
	@%p17 bra 	$L__BB0_10;
	ld.global.u32 	%r61, [%rd3+8];
	ld.global.u32 	%r62, [%rd4+8];
	mad.lo.s32 	%r81, %r62, %r61, %r81;
$L__BB0_10:
	add.s32 	%r63, %r14, 3;
	setp.lt.s32 	%p18, %r63, 0;
	setp.ge.s32 	%p19, %r63, %r36;
	or.pred  	%p20, %p18, %p19;
	or.pred  	%p21, %p20, %p1;
	@%p21 bra 	$L__BB0_12;
	ld.global.u32 	%r64, [%rd3+12];
	ld.global.u32 	%r65, [%rd4+12];
	mad.lo.s32 	%r81, %r65, %r64, %r81;
$L__BB0_12:
	add.s32 	%r79, %r79, 4;
	setp.ne.s32 	%p22, %r79, %r6;
	mov.u32 	%r86, %r6;
	@%p22 bra 	$L__BB0_4;
$L__BB0_13:
	setp.eq.s32 	%p23, %r5, 0;
	@%p23 bra 	$L__BB0_22;
	add.s32 	%r27, %r4, %r86;
	setp.lt.s32 	%p24, %r27, 0;
	setp.ge.s32 	%p25, %r27, %r36;
	or.pred  	%p26, %p24, %p25;
	or.pred  	%p27, %p26, %p1;
	@%p27 bra 	$L__BB0_16;
	add.s32 	%r66, %r27, %r10;
	mul.wide.s32 	%rd22, %r66, 4;
	add.s64 	%rd23, %rd2, %rd22;
	ld.global.u32 	%r67, [%rd23];
	add.s32 	%r68, %r86, %r11;
	mul.wide.u32 	%rd24, %r68, 4;
	add.s64 	%rd25, %rd1, %rd24;
	ld.global.u32 	%r69, [%rd25];
	mad.lo.s32 	%r81, %r69, %r67, %r81;
$L__BB0_16:
	setp.eq.s32 	%p28, %r5, 1;
	@%p28 bra 	$L__BB0_22;
	add.s32 	%r70, %r27, 1;
	setp.lt.s32 	%p29, %r70, 0;
	setp.ge.s32 	%p30, %r70, %r36;
	or.pred  	%p31, %p29, %p30;
	or.pred  	%p32, %p31, %p1;
	cvt.s64.s32 	%rd26, %r10;
	cvt.s64.s32 	%rd27, %r27;
	add.s64 	%rd28, %rd27, %rd26;
	shl.b64 	%rd29, %rd28, 2;
	add.s64 	%rd5, %rd2, %rd29;
	cvt.u64.u32 	%rd30, %r11;
	cvt.u64.u32 	%rd31, %r86;
	add.s64 	%rd32, %rd31, %rd30;
	shl.b64 	%rd33, %rd32, 2;
	add.s64 	%rd6, %rd1, %rd33;
	@%p32 bra 	$L__BB0_19;
	ld.global.u32 	%r71, [%rd5+4];
	ld.global.u32 	%r72, [%rd6+4];
	mad.lo.s32 	%r81, %r72, %r71, %r81;
$L__BB0_19:
	setp.eq.s32 	%p33, %r5, 2;
	@%p33 bra 	$L__BB0_22;
	add.s32 	%r73, %r27, 2;
	setp.lt.s32 	%p34, %r73, 0;
	setp.ge.s32 	%p35, %r73, %r36;
	or.pred  	%p36, %p34, %p35;
	or.pred  	%p37, %p36, %p1;
	@%p37 bra 	$L__BB0_22;
	ld.global.u32 	%r74, [%rd5+8];
	ld.global.u32 	%r75, [%rd6+8];
	mad.lo.s32 	%r81, %r75, %r74, %r81;
$L__BB0_22:
	add.s32 	%r77, %r77, 1;
	setp.ne.s32 	%p38, %r77, %r37;
	@%p38 bra 	$L__BB0_2;
$L__BB0_23:
	cvta.to.global.u64 	%rd34, %rd7;
	mad.lo.s32 	%r76, %r36, %r1, %r2;
	mul.wide.s32 	%rd35, %r76, 4;
	add.s64 	%rd36, %rd34, %rd35;
	st.global.u32 	[%rd36], %r81;
	ret;

}


// ===== COMPILED SASS (sm_100) =====

	.target	sm_100

	.elftype	@"ET_EXEC"


//--------------------- .note.nv.tkinfo           --------------------------
	.section	.note.nv.tkinfo,"",@"SHT_NOTE"
	.sectionflags	@"SHF_NOTE_NV_TKINFO"
	.tkinfo
        /*0018*/ 	.word	0x00000002
        /*0030*/ 	.string	""
        /*0030*/ 	.string	"ptxas"
        /*0030*/ 	.string	"Cuda compilation tools, release 13.0, V13.0.88"
        /*0030*/ 	.string	"Build cuda_13.0.r13.0/compiler.36424714_0"
        /*0030*/ 	.string	"-arch sm_100 -m 64 "



//--------------------- .note.nv.cuinfo           --------------------------
	.section	.note.nv.cuinfo,"",@"SHT_NOTE"
	.sectionflags	@"SHF_NOTE_NV_CUINFO"
        /*0018*/ 	.short	0x0002
        /*001a*/ 	.short	0x0064
        /*001c*/ 	.short	0x0082
	.zero		2


//--------------------- .nv.info                  --------------------------
	.section	.nv.info,"",@"SHT_CUDA_INFO"
	.align	4


	//----- nvinfo : EIATTR_REGCOUNT
	.align		4
        /*0000*/ 	.byte	0x04, 0x2f
        /*0002*/ 	.short	(.L_1 - .L_0)
	.align		4
.L_0:
        /*0004*/ 	.word	index@(_Z29convolutional_2D_basic_kernelPiS_S_ii)
        /*0008*/ 	.word	0x0000001f


	//----- nvinfo : EIATTR_FRAME_SIZE
	.align		4
.L_1:
        /*000c*/ 	.byte	0x04, 0x11
        /*000e*/ 	.short	(.L_3 - .L_2)
	.align		4
.L_2:
        /*0010*/ 	.word	index@(_Z29convolutional_2D_basic_kernelPiS_S_ii)
        /*0014*/ 	.word	0x00000000


	//----- nvinfo : EIATTR_MIN_STACK_SIZE
	.align		4
.L_3:
        /*0018*/ 	.byte	0x04, 0x12
        /*001a*/ 	.short	(.L_5 - .L_4)
	.align		4
.L_4:
        /*001c*/ 	.word	index@(_Z29convolutional_2D_basic_kernelPiS_S_ii)
        /*0020*/ 	.word	0x00000000
.L_5:


//--------------------- .nv.compat                --------------------------
	.section	.nv.compat,"",@"SHT_CUDA_COMPAT_INFO"
	.align	4
        /*0000*/ 	.byte	0x02, 0x09, 0x00, 0x00, 0x02, 0x02, 0x01, 0x00, 0x02, 0x05, 0x05, 0x00, 0x03, 0x07, 0x01, 0x01
        /*0010*/ 	.byte	0x02, 0x03, 0x00, 0x00, 0x02, 0x06, 0x01, 0x00, 0x04, 0x0b, 0x08, 0x00, 0x09, 0x00, 0x00, 0x00
        /*0020*/ 	.byte	0x00, 0x00, 0x00, 0x00


//--------------------- .nv.info._Z29convolutional_2D_basic_kernelPiS_S_ii --------------------------
	.section	.nv.info._Z29convolutional_2D_basic_kernelPiS_S_ii,"",@"SHT_CUDA_INFO"
	.sectionflags	@""
	.align	4


	//----- nvinfo : EIATTR_CUDA_API_VERSION
	.align		4
        /*0000*/ 	.byte	0x04, 0x37
        /*0002*/ 	.short	(.L_7 - .L_6)
.L_6:
        /*0004*/ 	.word	0x00000082


	//----- nvinfo : EIATTR_KPARAM_INFO
	.align		4
.L_7:
        /*0008*/ 	.byte	0x04, 0x17
        /*000a*/ 	.short	(.L_9 - .L_8)
.L_8:
        /*000c*/ 	.word	0x00000000
        /*0010*/ 	.short	0x0004
        /*0012*/ 	.short	0x001c
        /*0014*/ 	.byte	0x00, 0xf0, 0x11, 0x00


	//----- nvinfo : EIATTR_KPARAM_INFO
	.align		4
.L_9:
        /*0018*/ 	.byte	0x04, 0x17
        /*001a*/ 	.short	(.L_11 - .L_10)
.L_10:
        /*001c*/ 	.word	0x00000000
        /*0020*/ 	.short	0x0003
        /*0022*/ 	.short	0x0018
        /*0024*/ 	.byte	0x00, 0xf0, 0x11, 0x00


	//----- nvinfo : EIATTR_KPARAM_INFO
	.align		4
.L_11:
        /*0028*/ 	.byte	0x04, 0x17
        /*002a*/ 	.short	(.L_13 - .L_12)
.L_12:
        /*002c*/ 	.word	0x00000000
        /*0030*/ 	.short	0x0002
        /*0032*/ 	.short	0x0010
        /*0034*/ 	.byte	0x00, 0xf5, 0x21, 0x00


	//----- nvinfo : EIATTR_KPARAM_INFO
	.align		4
.L_13:
        /*0038*/ 	.byte	0x04, 0x17
        /*003a*/ 	.short	(.L_15 - .L_14)
.L_14:
        /*003c*/ 	.word	0x00000000
        /*0040*/ 	.short	0x0001
        /*0042*/ 	.short	0x0008
        /*0044*/ 	.byte	0x00, 0xf5, 0x21, 0x00


	//----- nvinfo : EIATTR_KPARAM_INFO
	.align		4
.L_15:
        /*0048*/ 	.byte	0x04, 0x17
        /*004a*/ 	.short	(.L_17 - .L_16)
.L_16:
        /*004c*/ 	.word	0x00000000
        /*0050*/ 	.short	0x0000
        /*0052*/ 	.short	0x0000
        /*0054*/ 	.byte	0x00, 0xf5, 0x21, 0x00


	//----- nvinfo : EIATTR_SPARSE_MMA_MASK
	.align		4
.L_17:
        /*0058*/ 	.byte	0x03, 0x50
        /*005a*/ 	.short	0x0000


	//----- nvinfo : EIATTR_MAXREG_COUNT
	.align		4
        /*005c*/ 	.byte	0x03, 0x1b
        /*005e*/ 	.short	0x00ff


	//----- nvinfo : EIATTR_MERCURY_ISA_VERSION
	.align		4
        /*0060*/ 	.byte	0x03, 0x5f
        /*0062*/ 	.short	0x0101


	//----- nvinfo : EIATTR_VRC_CTA_INIT_COUNT
	.align		4
        /*0064*/ 	.byte	0x02, 0x4a
	.zero		1
	.zero		1


	//----- nvinfo : EIATTR_EXIT_INSTR_OFFSETS
	.align		4
        /*0068*/ 	.byte	0x04, 0x1c
        /*006a*/ 	.short	(.L_19 - .L_18)


	//   ....[0]....
.L_18:
        /*006c*/ 	.word	0x00000880


	//----- nvinfo : EIATTR_CRS_STACK_SIZE
	.align		4
.L_19:
        /*0070*/ 	.byte	0x04, 0x1e
        /*0072*/ 	.short	(.L_21 - .L_20)
.L_20:
        /*0074*/ 	.word	0x00000000


	//----- nvinfo : EIATTR_CBANK_PARAM_SIZE
	.align		4
.L_21:
        /*0078*/ 	.byte	0x03, 0x19
        /*007a*/ 	.short	0x0020


	//----- nvinfo : EIATTR_PARAM_CBANK
	.align		4
        /*007c*/ 	.byte	0x04, 0x0a
        /*007e*/ 	.short	(.L_23 - .L_22)
	.align		4
.L_22:
        /*0080*/ 	.word	index@(.nv.constant0._Z29convolutional_2D_basic_kernelPiS_S_ii)
        /*0084*/ 	.short	0x0380
        /*0086*/ 	.short	0x0020


	//----- nvinfo : EIATTR_SW_WAR
	.align		4
.L_23:
        /*0088*/ 	.byte	0x04, 0x36
        /*008a*/ 	.short	(.L_25 - .L_24)
.L_24:
        /*008c*/ 	.word	0x00000008
.L_25:


//--------------------- .nv.callgraph             --------------------------
	.section	.nv.callgraph,"",@"SHT_CUDA_CALLGRAPH"
	.align	4
	.sectionentsize	8
	.align		4
        /*0000*/ 	.word	0x00000000
	.align		4
        /*0004*/ 	.word	0xffffffff
	.align		4
        /*0008*/ 	.word	0x00000000
	.align		4
        /*000c*/ 	.word	0xfffffffe
	.align		4
        /*0010*/ 	.word	0x00000000
	.align		4
        /*0014*/ 	.word	0xfffffffd
	.align		4
        /*0018*/ 	.word	0x00000000
	.align		4
        /*001c*/ 	.word	0xfffffffc


//--------------------- .text._Z29convolutional_2D_basic_kernelPiS_S_ii --------------------------
	.section	.text._Z29convolutional_2D_basic_kernelPiS_S_ii,"ax",@progbits
	.align	128
        .global         _Z29convolutional_2D_basic_kernelPiS_S_ii
        .type           _Z29convolutional_2D_basic_kernelPiS_S_ii,@function
        .size           _Z29convolutional_2D_basic_kernelPiS_S_ii,(.L_x_8 - _Z29convolutional_2D_basic_kernelPiS_S_ii)
        .other          _Z29convolutional_2D_basic_kernelPiS_S_ii,@"STO_CUDA_ENTRY STV_DEFAULT"
_Z29convolutional_2D_basic_kernelPiS_S_ii:
.text._Z29convolutional_2D_basic_kernelPiS_S_ii:
[----:B------:R-:W-:Y:S08]  /*0000*/  LDC R1, c[0x0][0x37c] ;  /* 0x0000df00ff017b82 */ /* 0x000ff00000000800 */
[----:B------:R-:W0:Y:S01]  /*0010*/  LDC R16, c[0x0][0x39c] ;  /* 0x0000e700ff107b82 */ /* 0x000e220000000800 */
[----:B------:R-:W1:Y:S01]  /*0020*/  S2R R3, SR_TID.Y ;  /* 0x0000000000037919 */ /* 0x000e620000002200 */
[----:B------:R-:W2:Y:S01]  /*0030*/  LDCU.64 UR8, c[0x0][0x358] ;  /* 0x00006b00ff0877ac */ /* 0x000ea20008000a00 */
[----:B------:R-:W-:Y:S01]  /*0040*/  IMAD.MOV.U32 R14, RZ, RZ, RZ ;  /* 0x000000ffff0e7224 */ /* 0x000fe200078e00ff */
[----:B------:R-:W3:Y:S04]  /*0050*/  S2R R2, SR_TID.X ;  /* 0x0000000000027919 */ /* 0x000ee80000002100 */
[----:B------:R-:W1:Y:S08]  /*0060*/  LDC R0, c[0x0][0x364] ;  /* 0x0000d900ff007b82 */ /* 0x000e700000000800 */
[----:B------:R-:W1:Y:S08]  /*0070*/  S2UR UR4, SR_CTAID.Y ;  /* 0x00000000000479c3 */ /* 0x000e700000002600 */
[----:B------:R-:W3:Y:S01]  /*0080*/  S2UR UR5, SR_CTAID.X ;  /* 0x00000000000579c3 */ /* 0x000ee20000002500 */
[----:B0-----:R-:W-:-:S07]  /*0090*/  ISETP.GE.AND P0, PT, R16, 0x1, PT ;  /* 0x000000011000780c */ /* 0x001fce0003f06270 */
[----:B------:R-:W3:Y:S01]  /*00a0*/  LDC R15, c[0x0][0x360] ;  /* 0x0000d800ff0f7b82 */ /* 0x000ee20000000800 */
[----:B-1----:R-:W-:Y:S02]  /*00b0*/  IMAD R0, R0, UR4, R3 ;  /* 0x0000000400007c24 */ /* 0x002fe4000f8e0203 */
[----:B---3--:R-:W-:-:S03]  /*00c0*/  IMAD R15, R15, UR5, R2 ;  /* 0x000000050f0f7c24 */ /* 0x008fc6000f8e0202 */
[----:B--2---:R-:W-:Y:S05]  /*00d0*/  @!P0 BRA `(.L_x_0) ;  /* 0x0000000400d48947 */ /* 0x004fea0003800000 */
[C---:B------:R-:W-:Y:S01]  /*00e0*/  LEA.HI R2, R16.reuse, R16, RZ, 0x1 ;  /* 0x0000001010027211 */ /* 0x040fe200078f08ff */
[----:B------:R-:W-:Y:S01]  /*00f0*/  IMAD.MOV.U32 R14, RZ, RZ, RZ ;  /* 0x000000ffff0e7224 */ /* 0x000fe200078e00ff */
[C---:B------:R-:W-:Y:S01]  /*0100*/  LOP3.LUT R22, R16.reuse, 0x3, RZ, 0xc0, !PT ;  /* 0x0000000310167812 */ /* 0x040fe200078ec0ff */
[----:B------:R-:W-:Y:S01]  /*0110*/  UMOV UR4, URZ ;  /* 0x000000ff00047c82 */ /* 0x000fe20008000000 */
[----:B------:R-:W-:Y:S02]  /*0120*/  SHF.R.S32.HI R2, RZ, 0x1, R2 ;  /* 0x00000001ff027819 */ /* 0x000fe40000011402 */
[----:B------:R-:W-:-:S03]  /*0130*/  LOP3.LUT R16, R16, 0x7ffffffc, RZ, 0xc0, !PT ;  /* 0x7ffffffc10107812 */ /* 0x000fc600078ec0ff */
[--C-:B------:R-:W-:Y:S02]  /*0140*/  IMAD.IADD R17, R15, 0x1, -R2.reuse ;  /* 0x000000010f117824 */ /* 0x100fe400078e0a02 */
[----:B------:R-:W-:-:S07]  /*0150*/  IMAD.IADD R18, R0, 0x1, -R2 ;  /* 0x0000000100127824 */ /* 0x000fce00078e0a02 */
.L_x_6:
[----:B------:R-:W0:Y:S01]  /*0160*/  LDCU.64 UR6, c[0x0][0x398] ;  /* 0x00007300ff0677ac */ /* 0x000e220008000a00 */
[----:B------:R-:W-:Y:S02]  /*0170*/  VIADD R19, R18, UR4 ;  /* 0x0000000412137c36 */ /* 0x000fe40008000000 */
[----:B------:R-:W-:Y:S01]  /*0180*/  IMAD.MOV.U32 R8, RZ, RZ, RZ ;  /* 0x000000ffff087224 */ /* 0x000fe200078e00ff */
[----:B0-----:R-:W-:Y:S02]  /*0190*/  UISETP.GE.U32.AND UP0, UPT, UR7, 0x4, UPT ;  /* 0x000000040700788c */ /* 0x001fe4000bf06070 */
[C---:B------:R-:W-:Y:S01]  /*01a0*/  ISETP.GE.AND P0, PT, R19.reuse, UR6, PT ;  /* 0x0000000613007c0c */ /* 0x040fe2000bf06270 */
[----:B------:R-:W-:Y:S02]  /*01b0*/  UIMAD UR5, UR4, UR7, URZ ;  /* 0x00000007040572a4 */ /* 0x000fe4000f8e02ff */
[----:B------:R-:W-:Y:S01]  /*01c0*/  UIADD3 UR4, UPT, UPT, UR4, 0x1, URZ ;  /* 0x0000000104047890 */ /* 0x000fe2000fffe0ff */
[C---:B------:R-:W-:Y:S01]  /*01d0*/  ISETP.LT.OR P0, PT, R19.reuse, RZ, P0 ;  /* 0x000000ff1300720c */ /* 0x040fe20000701670 */
[----:B------:R-:W-:-:S02]  /*01e0*/  IMAD R19, R19, UR6, RZ ;  /* 0x0000000613137c24 */ /* 0x000fc4000f8e02ff */
[----:B------:R-:W-:Y:S01]  /*01f0*/  UISETP.NE.AND UP1, UPT, UR4, UR7, UPT ;  /* 0x000000070400728c */ /* 0x000fe2000bf25270 */
[----:B------:R-:W-:Y:S10]  /*0200*/  BRA.U !UP0, `(.L_x_1) ;  /* 0x0000000108cc7547 */ /* 0x000ff4000b800000 */
[----:B------:R-:W0:Y:S01]  /*0210*/  LDC.64 R2, c[0x0][0x380] ;  /* 0x0000e000ff027b82 */ /* 0x000e220000000a00 */
[----:B------:R-:W-:Y:S01]  /*0220*/  SHF.R.S32.HI R20, RZ, 0x1f, R19 ;  /* 0x0000001fff147819 */ /* 0x000fe20000011413 */
[----:B------:R-:W-:Y:S01]  /*0230*/  IMAD.MOV.U32 R21, RZ, RZ, RZ ;  /* 0x000000ffff157224 */ /* 0x000fe200078e00ff */
[----:B------:R-:W1:Y:S05]  /*0240*/  LDCU UR6, c[0x0][0x398] ;  /* 0x00007300ff0677ac */ /* 0x000e6a0008000800 */
[----:B------:R-:W2:Y:S02]  /*0250*/  LDC.64 R4, c[0x0][0x388] ;  /* 0x0000e200ff047b82 */ /* 0x000ea40000000a00 */
.L_x_2:
[----:B------:R-:W-:Y:S01]  /*0260*/  IMAD.IADD R10, R17, 0x1, R21 ;  /* 0x00000001110a7824 */ /* 0x000fe200078e0215 */
[----:B------:R-:W3:Y:S03]  /*0270*/  LDC.64 R6, c[0x0][0x380] ;  /* 0x0000e000ff067b82 */ /* 0x000ee60000000a00 */
[C---:B------:R-:W-:Y:S01]  /*0280*/  VIADD R11, R10.reuse, 0x1 ;  /* 0x000000010a0b7836 */ /* 0x040fe20000000000 */
[C---:B-1----:R-:W-:Y:S01]  /*0290*/  ISETP.GE.AND P1, PT, R10.reuse, UR6, PT ;  /* 0x000000060a007c0c */ /* 0x042fe2000bf26270 */
[C---:B------:R-:W-:Y:S02]  /*02a0*/  VIADD R12, R10.reuse, 0x2 ;  /* 0x000000020a0c7836 */ /* 0x040fe40000000000 */
[C---:B------:R-:W-:Y:S01]  /*02b0*/  VIADD R24, R10.reuse, 0x3 ;  /* 0x000000030a187836 */ /* 0x040fe20000000000 */
[----:B------:R-:W1:Y:S01]  /*02c0*/  LDC.64 R8, c[0x0][0x388] ;  /* 0x0000e200ff087b82 */ /* 0x000e620000000a00 */
[----:B------:R-:W-:-:S02]  /*02d0*/  ISETP.LT.OR P1, PT, R10, RZ, P1 ;  /* 0x000000ff0a00720c */ /* 0x000fc40000f21670 */
[C---:B------:R-:W-:Y:S02]  /*02e0*/  ISETP.GE.AND P2, PT, R11.reuse, UR6, PT ;  /* 0x000000060b007c0c */ /* 0x040fe4000bf46270 */
[----:B------:R-:W-:Y:S02]  /*02f0*/  PLOP3.LUT P1, PT, P1, P0, PT, 0xf8, 0x8f ;  /* 0x00000000008f781c */ /* 0x000fe40000f21f70 */
[----:B------:R-:W-:Y:S02]  /*0300*/  ISETP.GE.AND P4, PT, R12, UR6, PT ;  /* 0x000000060c007c0c */ /* 0x000fe4000bf86270 */
[----:B------:R-:W-:Y:S02]  /*0310*/  ISETP.LT.OR P2, PT, R11, RZ, P2 ;  /* 0x000000ff0b00720c */ /* 0x000fe40001741670 */
[----:B------:R-:W-:Y:S02]  /*0320*/  ISETP.GE.AND P3, PT, R24, UR6, PT ;  /* 0x0000000618007c0c */ /* 0x000fe4000bf66270 */
[----:B------:R-:W-:-:S02]  /*0330*/  IADD3 R11, P6, PT, R21, UR5, RZ ;  /* 0x00000005150b7c10 */ /* 0x000fc4000ffde0ff */
[----:B------:R-:W-:Y:S02]  /*0340*/  ISETP.LT.OR P4, PT, R12, RZ, P4 ;  /* 0x000000ff0c00720c */ /* 0x000fe40002781670 */
[----:B------:R-:W-:Y:S01]  /*0350*/  PLOP3.LUT P2, PT, P2, P0, PT, 0xf8, 0x8f ;  /* 0x00000000008f781c */ /* 0x000fe20001741f70 */
[----:B------:R-:W-:Y:S01]  /*0360*/  @!P1 IMAD.IADD R13, R19, 0x1, R10 ;  /* 0x00000001130d9824 */ /* 0x000fe200078e020a */
[----:B------:R-:W-:Y:S01]  /*0370*/  ISETP.LT.OR P3, PT, R24, RZ, P3 ;  /* 0x000000ff1800720c */ /* 0x000fe20001f61670 */
[----:B------:R-:W-:Y:S01]  /*0380*/  @!P1 VIADD R23, R21, UR5 ;  /* 0x0000000515179c36 */ /* 0x000fe20008000000 */
[----:B------:R-:W-:Y:S01]  /*0390*/  PLOP3.LUT P4, PT, P4, P0, PT, 0xf8, 0x8f ;  /* 0x00000000008f781c */ /* 0x000fe20002781f70 */
[----:B---3--:R-:W-:Y:S01]  /*03a0*/  @!P1 IMAD.WIDE R6, R13, 0x4, R6 ;  /* 0x000000040d069825 */ /* 0x008fe200078e0206 */
[----:B------:R-:W-:Y:S02]  /*03b0*/  IADD3 R13, P5, PT, R19, R10, RZ ;  /* 0x0000000a130d7210 */ /* 0x000fe40007fbe0ff */
[----:B------:R-:W-:Y:S01]  /*03c0*/  PLOP3.LUT P3, PT, P3, P0, PT, 0xf8, 0x8f ;  /* 0x00000000008f781c */ /* 0x000fe20001f61f70 */
[----:B-1----:R-:W-:Y:S01]  /*03d0*/  @!P1 IMAD.WIDE.U32 R8, R23, 0x4, R8 ;  /* 0x0000000417089825 */ /* 0x002fe200078e0008 */
[----:B------:R-:W-:Y:S01]  /*03e0*/  LEA.HI.X.SX32 R26, R10, R20, 0x1, P5 ;  /* 0x000000140a1a7211 */ /* 0x000fe200028f0eff */
[----:B------:R-:W3:Y:S01]  /*03f0*/  @!P1 LDG.E R7, desc[UR8][R6.64] ;  /* 0x0000000806079981 */ /* 0x000ee2000c1e1900 */
[----:B0-----:R-:W-:Y:S01]  /*0400*/  LEA R12, P5, R13, R2, 0x2 ;  /* 0x000000020d0c7211 */ /* 0x001fe200078a10ff */
[----:B------:R-:W-:Y:S01]  /*0410*/  IMAD.X R24, RZ, RZ, RZ, P6 ;  /* 0x000000ffff187224 */ /* 0x000fe200030e06ff */
[----:B--2---:R-:W-:Y:S01]  /*0420*/  LEA R10, P6, R11, R4, 0x2 ;  /* 0x000000040b0a7211 */ /* 0x004fe200078c10ff */
[----:B------:R-:W3:Y:S01]  /*0430*/  @!P1 LDG.E R8, desc[UR8][R8.64] ;  /* 0x0000000808089981 */ /* 0x000ee2000c1e1900 */
[----:B------:R-:W-:-:S02]  /*0440*/  LEA.HI.X R13, R13, R3, R26, 0x2, P5 ;  /* 0x000000030d0d7211 */ /* 0x000fc400028f141a */
[----:B------:R-:W-:-:S03]  /*0450*/  LEA.HI.X R11, R11, R5, R24, 0x2, P6 ;  /* 0x000000050b0b7211 */ /* 0x000fc600030f1418 */
[----:B------:R-:W2:Y:S04]  /*0460*/  @!P2 LDG.E R23, desc[UR8][R12.64+0x4] ;  /* 0x000004080c17a981 */ /* 0x000ea8000c1e1900 */
[----:B------:R-:W2:Y:S04]  /*0470*/  @!P2 LDG.E R24, desc[UR8][R10.64+0x4] ;  /* 0x000004080a18a981 */ /* 0x000ea8000c1e1900 */
[----:B------:R-:W4:Y:S04]  /*0480*/  @!P4 LDG.E R25, desc[UR8][R12.64+0x8] ;  /* 0x000008080c19c981 */ /* 0x000f28000c1e1900 */
[----:B------:R-:W4:Y:S04]  /*0490*/  @!P4 LDG.E R26, desc[UR8][R10.64+0x8] ;  /* 0x000008080a1ac981 */ /* 0x000f28000c1e1900 */
[----:B------:R-:W5:Y:S04]  /*04a0*/  @!P3 LDG.E R27, desc[UR8][R12.64+0xc] ;  /* 0x00000c080c1bb981 */ /* 0x000f68000c1e1900 */
[----:B------:R-:W5:Y:S01]  /*04b0*/  @!P3 LDG.E R28, desc[UR8][R10.64+0xc] ;  /* 0x00000c080a1cb981 */ /* 0x000f62000c1e1900 */
[----:B------:R-:W-:-:S02]  /*04c0*/  VIADD R21, R21, 0x4 ;  /* 0x0000000415157836 */ /* 0x000fc40000000000 */
[----:B---3--:R-:W-:-:S03]  /*04d0*/  @!P1 IMAD R14, R7, R8, R14 ;  /* 0x00000008070e9224 */ /* 0x008fc600078e020e */
[----:B------:R-:W-:Y:S01]  /*04e0*/  ISETP.NE.AND P1, PT, R21, R16, PT ;  /* 0x000000101500720c */ /* 0x000fe20003f25270 */
[----:B--2---:R-:W-:-:S04]  /*04f0*/  @!P2 IMAD R14, R23, R24, R14 ;  /* 0x00000018170ea224 */ /* 0x004fc800078e020e */
[----:B----4-:R-:W-:-:S04]  /*0500*/  @!P4 IMAD R14, R25, R26, R14 ;  /* 0x0000001a190ec224 */ /* 0x010fc800078e020e */
[----:B-----5:R-:W-:-:S04]  /*0510*/  @!P3 IMAD R14, R27, R28, R14 ;  /* 0x0000001c1b0eb224 */ /* 0x020fc800078e020e */
[----:B------:R-:W-:Y:S05]  /*0520*/  @P1 BRA `(.L_x_2) ;  /* 0xfffffffc004c1947 */ /* 0x000fea000383ffff */
[----:B------:R-:W-:-:S07]  /*0530*/  IMAD.MOV.U32 R8, RZ, RZ, R16 ;  /* 0x000000ffff087224 */ /* 0x000fce00078e0010 */
.L_x_1:
[----:B------:R-:W-:-:S13]  /*0540*/  ISETP.NE.AND P1, PT, R22, RZ, PT ;  /* 0x000000ff1600720c */ /* 0x000fda0003f25270 */
[----:B------:R-:W-:Y:S05]  /*0550*/  @!P1 BRA `(.L_x_3) ;  /* 0x0000000000b09947 */ /* 0x000fea0003800000 */
[----:B------:R-:W-:Y:S01]  /*0560*/  IMAD.IADD R6, R17, 0x1, R8 ;  /* 0x0000000111067824 */ /* 0x000fe200078e0208 */
[----:B------:R-:W-:Y:S01]  /*0570*/  BSSY.RECONVERGENT B0, `(.L_x_4) ;  /* 0x000000f000007945 */ /* 0x000fe20003800200 */
[----:B------:R-:W-:-:S03]  /*0580*/  ISETP.NE.AND P2, PT, R22, 0x1, PT ;  /* 0x000000011600780c */ /* 0x000fc60003f45270 */
[----:B------:R-:W-:-:S04]  /*0590*/  ISETP.GE.AND P1, PT, R6, UR6, PT ;  /* 0x0000000606007c0c */ /* 0x000fc8000bf26270 */
[----:B------:R-:W-:-:S04]  /*05a0*/  ISETP.LT.OR P1, PT, R6, RZ, P1 ;  /* 0x000000ff0600720c */ /* 0x000fc80000f21670 */
[----:B------:R-:W-:-:S13]  /*05b0*/  PLOP3.LUT P1, PT, P1, P0, PT, 0xf8, 0x8f ;  /* 0x00000000008f781c */ /* 0x000fda0000f21f70 */
[----:B------:R-:W-:Y:S05]  /*05c0*/  @P1 BRA `(.L_x_5) ;  /* 0x0000000000241947 */ /* 0x000fea0003800000 */
[----:B------:R-:W0:Y:S01]  /*05d0*/  LDC.64 R4, c[0x0][0x380] ;  /* 0x0000e000ff047b82 */ /* 0x000e220000000a00 */
[----:B------:R-:W-:Y:S02]  /*05e0*/  IMAD.IADD R7, R19, 0x1, R6 ;  /* 0x0000000113077824 */ /* 0x000fe400078e0206 */
[----:B------:R-:W-:-:S05]  /*05f0*/  VIADD R9, R8, UR5 ;  /* 0x0000000508097c36 */ /* 0x000fca0008000000 */
[----:B------:R-:W1:Y:S01]  /*0600*/  LDC.64 R2, c[0x0][0x388] ;  /* 0x0000e200ff027b82 */ /* 0x000e620000000a00 */
[----:B0-----:R-:W-:-:S06]  /*0610*/  IMAD.WIDE R4, R7, 0x4, R4 ;  /* 0x0000000407047825 */ /* 0x001fcc00078e0204 */
[----:B------:R-:W2:Y:S01]  /*0620*/  LDG.E R5, desc[UR8][R4.64] ;  /* 0x0000000804057981 */ /* 0x000ea2000c1e1900 */
[----:B-1----:R-:W-:-:S06]  /*0630*/  IMAD.WIDE.U32 R2, R9, 0x4, R2 ;  /* 0x0000000409027825 */ /* 0x002fcc00078e0002 */
[----:B------:R-:W2:Y:S02]  /*0640*/  LDG.E R2, desc[UR8][R2.64] ;  /* 0x0000000802027981 */ /* 0x000ea4000c1e1900 */
[----:B--2---:R-:W-:-:S07]  /*0650*/  IMAD R14, R5, R2, R14 ;  /* 0x00000002050e7224 */ /* 0x004fce00078e020e */
.L_x_5:
[----:B------:R-:W-:Y:S05]  /*0660*/  BSYNC.RECONVERGENT B0 ;  /* 0x0000000000007941 */ /* 0x000fea0003800200 */
.L_x_4:
[----:B------:R-:W-:Y:S05]  /*0670*/  @!P2 BRA `(.L_x_3) ;  /* 0x000000000068a947 */ /* 0x000fea0003800000 */
[----:B------:R-:W0:Y:S01]  /*0680*/  LDC.64 R4, c[0x0][0x380] ;  /* 0x0000e000ff047b82 */ /* 0x000e220000000a00 */
[C---:B------:R-:W-:Y:S01]  /*0690*/  VIADD R7, R6.reuse, 0x1 ;  /* 0x0000000106077836 */ /* 0x040fe20000000000 */
[----:B------:R-:W-:Y:S01]  /*06a0*/  SHF.R.S32.HI R9, RZ, 0x1f, R19 ;  /* 0x0000001fff097819 */ /* 0x000fe20000011413 */
[----:B------:R-:W-:Y:S01]  /*06b0*/  VIADD R10, R6, 0x2 ;  /* 0x00000002060a7836 */ /* 0x000fe20000000000 */
[----:B------:R-:W-:Y:S02]  /*06c0*/  IADD3 R19, P3, PT, R19, R6, RZ ;  /* 0x0000000613137210 */ /* 0x000fe40007f7e0ff */
[C---:B------:R-:W-:Y:S02]  /*06d0*/  ISETP.GE.AND P1, PT, R7.reuse, UR6, PT ;  /* 0x0000000607007c0c */ /* 0x040fe4000bf26270 */
[----:B------:R-:W1:Y:S01]  /*06e0*/  LDC.64 R2, c[0x0][0x388] ;  /* 0x0000e200ff027b82 */ /* 0x000e620000000a00 */
[----:B------:R-:W-:Y:S02]  /*06f0*/  ISETP.GE.AND P2, PT, R10, UR6, PT ;  /* 0x000000060a007c0c */ /* 0x000fe4000bf46270 */
[----:B------:R-:W-:-:S02]  /*0700*/  ISETP.LT.OR P1, PT, R7, RZ, P1 ;  /* 0x000000ff0700720c */ /* 0x000fc40000f21670 */
[----:B------:R-:W-:Y:S02]  /*0710*/  ISETP.LT.OR P2, PT, R10, RZ, P2 ;  /* 0x000000ff0a00720c */ /* 0x000fe40001741670 */
[----:B------:R-:W-:Y:S02]  /*0720*/  IADD3 R7, P4, PT, R8, UR5, RZ ;  /* 0x0000000508077c10 */ /* 0x000fe4000ff9e0ff */
[----:B------:R-:W-:Y:S02]  /*0730*/  PLOP3.LUT P1, PT, P1, P0, PT, 0xf8, 0x8f ;  /* 0x00000000008f781c */ /* 0x000fe40000f21f70 */
[----:B------:R-:W-:Y:S02]  /*0740*/  PLOP3.LUT P2, PT, P2, P0, PT, 0xf8, 0x8f ;  /* 0x00000000008f781c */ /* 0x000fe40001741f70 */
[----:B------:R-:W-:Y:S01]  /*0750*/  LEA.HI.X.SX32 R8, R6, R9, 0x1, P3 ;  /* 0x0000000906087211 */ /* 0x000fe200018f0eff */
[----:B------:R-:W-:Y:S01]  /*0760*/  IMAD.X R6, RZ, RZ, RZ, P4 ;  /* 0x000000ffff067224 */ /* 0x000fe200020e06ff */
[----:B------:R-:W-:-:S02]  /*0770*/  ISETP.EQ.OR P2, PT, R22, 0x2, P2 ;  /* 0x000000021600780c */ /* 0x000fc40001742670 */
[----:B0-----:R-:W-:-:S04]  /*0780*/  LEA R4, P0, R19, R4, 0x2 ;  /* 0x0000000413047211 */ /* 0x001fc800078010ff */
[----:B------:R-:W-:Y:S02]  /*0790*/  LEA.HI.X R5, R19, R5, R8, 0x2, P0 ;  /* 0x0000000513057211 */ /* 0x000fe400000f1408 */
[----:B-1----:R-:W-:-:S04]  /*07a0*/  LEA R2, P3, R7, R2, 0x2 ;  /* 0x0000000207027211 */ /* 0x002fc800078610ff */
[----:B------:R-:W-:Y:S01]  /*07b0*/  LEA.HI.X R3, R7, R3, R6, 0x2, P3 ;  /* 0x0000000307037211 */ /* 0x000fe200018f1406 */
[----:B------:R-:W2:Y:S04]  /*07c0*/  @!P2 LDG.E R9, desc[UR8][R4.64+0x8] ;  /* 0x000008080409a981 */ /* 0x000ea8000c1e1900 */
[----:B------:R-:W3:Y:S04]  /*07d0*/  @!P1 LDG.E R7, desc[UR8][R4.64+0x4] ;  /* 0x0000040804079981 */ /* 0x000ee8000c1e1900 */
[----:B------:R-:W3:Y:S04]  /*07e0*/  @!P1 LDG.E R6, desc[UR8][R2.64+0x4] ;  /* 0x0000040802069981 */ /* 0x000ee8000c1e1900 */
[----:B------:R-:W2:Y:S01]  /*07f0*/  @!P2 LDG.E R8, desc[UR8][R2.64+0x8] ;  /* 0x000008080208a981 */ /* 0x000ea2000c1e1900 */
[----:B---3--:R-:W-:-:S04]  /*0800*/  @!P1 IMAD R14, R7, R6, R14 ;  /* 0x00000006070e9224 */ /* 0x008fc800078e020e */
[----:B--2---:R-:W-:-:S07]  /*0810*/  @!P2 IMAD R14, R9, R8, R14 ;  /* 0x00000008090ea224 */ /* 0x004fce00078e020e */
.L_x_3:
[----:B------:R-:W-:Y:S05]  /*0820*/  BRA.U UP1, `(.L_x_6) ;  /* 0xfffffff9014c7547 */ /* 0x000fea000b83ffff */
.L_x_0:
[----:B------:R-:W0:Y:S01]  /*0830*/  LDC.64 R2, c[0x0][0x390] ;  /* 0x0000e400ff027b82 */ /* 0x000e220000000a00 */
[----:B------:R-:W1:Y:S02]  /*0840*/  LDCU UR5, c[0x0][0x398] ;  /* 0x00007300ff0577ac */ /* 0x000e640008000800 */
[----:B-1----:R-:W-:-:S04]  /*0850*/  IMAD R15, R0, UR5, R15 ;  /* 0x00000005000f7c24 */ /* 0x002fc8000f8e020f */
[----:B0-----:R-:W-:-:S05]  /*0860*/  IMAD.WIDE R2, R15, 0x4, R2 ;  /* 0x000000040f027825 */ /* 0x001fca00078e0202 */
[----:B------:R-:W-:Y:S01]  /*0870*/  STG.E desc[UR8][R2.64], R14 ;  /* 0x0000000e02007986 */ /* 0x000fe2000c101908 */
[----:B------:R-:W-:Y:S05]  /*0880*/  EXIT ;  /* 0x000000000000794d */ /* 0x000fea0003800000 */
.L_x_7:
[----:B------:R-:W-:-:S00]  /*0890*/  BRA `(.L_x_7) ;  /* 0xfffffffc00fc7947 */ /* 0x000fc0000383ffff */
[----:B------:R-:W-:-:S00]  /*08a0*/  NOP ;  /* 0x0000000000007918 */ /* 0x000fc00000000000 */
        /* <DEDUP_REMOVED lines=13> */
.L_x_8:


//--------------------- .nv.shared.reserved.0     --------------------------
	.section	.nv.shared.reserved.0,"aw",@nobits
	.weak		__nv_reservedSMEM_offset_0_alias
	.size		__nv_reservedSMEM_offset_0_alias, 0, 64
	.other		__nv_reservedSMEM_offset_0_alias,@"STO_CUDA_RESERVED_SHARED STV_DEFAULT"
__nv_reservedSMEM_offset_0_alias:
	.zero		0
	.zero		64


//--------------------- .nv.constant0._Z29convolutional_2D_basic_kernelPiS_S_ii --------------------------
	.section	.nv.constant0._Z29convolutional_2D_basic_kernelPiS_S_ii,"a",@progbits
	.sectionflags	@""
	.align	4
.nv.constant0._Z29convolutional_2D_basic_kernelPiS_S_ii:
	.zero		928


//--------------------- SYMBOLS --------------------------

	.type		.nv.reservedSmem.offset0,@object
	.size		.nv.reservedSmem.offset0,0x4
